//
// Generated by NVIDIA NVVM Compiler
//
// Compiler Build ID: CL-36424714
// Cuda compilation tools, release 13.0, V13.0.88
// Based on NVVM 20.0.0
//

.version 9.0
.target sm_100
.address_size 64

	// .globl	_Z12MatvecKernelPfS_S_j

.visible .entry _Z12MatvecKernelPfS_S_j(
	.param .u64 .ptr .align 1 _Z12MatvecKernelPfS_S_j_param_0,
	.param .u64 .ptr .align 1 _Z12MatvecKernelPfS_S_j_param_1,
	.param .u64 .ptr .align 1 _Z12MatvecKernelPfS_S_j_param_2,
	.param .u32 _Z12MatvecKernelPfS_S_j_param_3
)
{
	.reg .pred 	%p<10>;
	.reg .b32 	%r<60>;
	.reg .b32 	%f<111>;
	.reg .b64 	%rd<78>;

	ld.param.u64 	%rd6, [_Z12MatvecKernelPfS_S_j_param_0];
	ld.param.u64 	%rd7, [_Z12MatvecKernelPfS_S_j_param_1];
	ld.param.u64 	%rd8, [_Z12MatvecKernelPfS_S_j_param_2];
	ld.param.u32 	%r20, [_Z12MatvecKernelPfS_S_j_param_3];
	cvta.to.global.u64 	%rd1, %rd8;
	cvta.to.global.u64 	%rd2, %rd7;
	mov.u32 	%r21, %ctaid.x;
	mov.u32 	%r22, %ntid.x;
	mov.u32 	%r23, %tid.x;
	mad.lo.s32 	%r1, %r21, %r22, %r23;
	setp.ge.u32 	%p1, %r1, %r20;
	@%p1 bra 	$L__BB0_14;
	mul.lo.s32 	%r2, %r20, %r1;
	and.b32  	%r3, %r20, 15;
	setp.lt.u32 	%p2, %r20, 16;
	mov.f32 	%f110, 0f00000000;
	mov.b32 	%r56, 0;
	@%p2 bra 	$L__BB0_4;
	and.b32  	%r56, %r20, -16;
	mov.f32 	%f110, 0f00000000;
	mov.b32 	%r54, 0;
$L__BB0_3:
	.pragma "nounroll";
	add.s32 	%r26, %r54, %r2;
	mul.wide.u32 	%rd9, %r26, 4;
	add.s64 	%rd10, %rd2, %rd9;
	ld.global.f32 	%f17, [%rd10];
	mul.wide.u32 	%rd11, %r54, 4;
	add.s64 	%rd12, %rd1, %rd11;
	ld.global.f32 	%f18, [%rd12];
	fma.rn.f32 	%f19, %f17, %f18, %f110;
	add.s32 	%r27, %r26, 1;
	mul.wide.u32 	%rd13, %r27, 4;
	add.s64 	%rd14, %rd2, %rd13;
	ld.global.f32 	%f20, [%rd14];
	ld.global.f32 	%f21, [%rd12+4];
	fma.rn.f32 	%f22, %f20, %f21, %f19;
	add.s32 	%r28, %r26, 2;
	mul.wide.u32 	%rd15, %r28, 4;
	add.s64 	%rd16, %rd2, %rd15;
	ld.global.f32 	%f23, [%rd16];
	ld.global.f32 	%f24, [%rd12+8];
	fma.rn.f32 	%f25, %f23, %f24, %f22;
	add.s32 	%r29, %r26, 3;
	mul.wide.u32 	%rd17, %r29, 4;
	add.s64 	%rd18, %rd2, %rd17;
	ld.global.f32 	%f26, [%rd18];
	ld.global.f32 	%f27, [%rd12+12];
	fma.rn.f32 	%f28, %f26, %f27, %f25;
	add.s32 	%r30, %r26, 4;
	mul.wide.u32 	%rd19, %r30, 4;
	add.s64 	%rd20, %rd2, %rd19;
	ld.global.f32 	%f29, [%rd20];
	ld.global.f32 	%f30, [%rd12+16];
	fma.rn.f32 	%f31, %f29, %f30, %f28;
	add.s32 	%r31, %r26, 5;
	mul.wide.u32 	%rd21, %r31, 4;
	add.s64 	%rd22, %rd2, %rd21;
	ld.global.f32 	%f32, [%rd22];
	ld.global.f32 	%f33, [%rd12+20];
	fma.rn.f32 	%f34, %f32, %f33, %f31;
	add.s32 	%r32, %r26, 6;
	mul.wide.u32 	%rd23, %r32, 4;
	add.s64 	%rd24, %rd2, %rd23;
	ld.global.f32 	%f35, [%rd24];
	ld.global.f32 	%f36, [%rd12+24];
	fma.rn.f32 	%f37, %f35, %f36, %f34;
	add.s32 	%r33, %r26, 7;
	mul.wide.u32 	%rd25, %r33, 4;
	add.s64 	%rd26, %rd2, %rd25;
	ld.global.f32 	%f38, [%rd26];
	ld.global.f32 	%f39, [%rd12+28];
	fma.rn.f32 	%f40, %f38, %f39, %f37;
	add.s32 	%r34, %r26, 8;
	mul.wide.u32 	%rd27, %r34, 4;
	add.s64 	%rd28, %rd2, %rd27;
	ld.global.f32 	%f41, [%rd28];
	ld.global.f32 	%f42, [%rd12+32];
	fma.rn.f32 	%f43, %f41, %f42, %f40;
	add.s32 	%r35, %r26, 9;
	mul.wide.u32 	%rd29, %r35, 4;
	add.s64 	%rd30, %rd2, %rd29;
	ld.global.f32 	%f44, [%rd30];
	ld.global.f32 	%f45, [%rd12+36];
	fma.rn.f32 	%f46, %f44, %f45, %f43;
	add.s32 	%r36, %r26, 10;
	mul.wide.u32 	%rd31, %r36, 4;
	add.s64 	%rd32, %rd2, %rd31;
	ld.global.f32 	%f47, [%rd32];
	ld.global.f32 	%f48, [%rd12+40];
	fma.rn.f32 	%f49, %f47, %f48, %f46;
	add.s32 	%r37, %r26, 11;
	mul.wide.u32 	%rd33, %r37, 4;
	add.s64 	%rd34, %rd2, %rd33;
	ld.global.f32 	%f50, [%rd34];
	ld.global.f32 	%f51, [%rd12+44];
	fma.rn.f32 	%f52, %f50, %f51, %f49;
	add.s32 	%r38, %r26, 12;
	mul.wide.u32 	%rd35, %r38, 4;
	add.s64 	%rd36, %rd2, %rd35;
	ld.global.f32 	%f53, [%rd36];
	ld.global.f32 	%f54, [%rd12+48];
	fma.rn.f32 	%f55, %f53, %f54, %f52;
	add.s32 	%r39, %r26, 13;
	mul.wide.u32 	%rd37, %r39, 4;
	add.s64 	%rd38, %rd2, %rd37;
	ld.global.f32 	%f56, [%rd38];
	ld.global.f32 	%f57, [%rd12+52];
	fma.rn.f32 	%f58, %f56, %f57, %f55;
	add.s32 	%r40, %r26, 14;
	mul.wide.u32 	%rd39, %r40, 4;
	add.s64 	%rd40, %rd2, %rd39;
	ld.global.f32 	%f59, [%rd40];
	ld.global.f32 	%f60, [%rd12+56];
	fma.rn.f32 	%f61, %f59, %f60, %f58;
	add.s32 	%r41, %r26, 15;
	mul.wide.u32 	%rd41, %r41, 4;
	add.s64 	%rd42, %rd2, %rd41;
	ld.global.f32 	%f62, [%rd42];
	ld.global.f32 	%f63, [%rd12+60];
	fma.rn.f32 	%f110, %f62, %f63, %f61;
	add.s32 	%r54, %r54, 16;
	setp.ne.s32 	%p3, %r54, %r56;
	@%p3 bra 	$L__BB0_3;
$L__BB0_4:
	setp.eq.s32 	%p4, %r3, 0;
	@%p4 bra 	$L__BB0_13;
	and.b32  	%r8, %r20, 7;
	setp.lt.u32 	%p5, %r3, 8;
	@%p5 bra 	$L__BB0_7;
	add.s32 	%r42, %r56, %r2;
	mul.wide.u32 	%rd43, %r42, 4;
	add.s64 	%rd44, %rd2, %rd43;
	ld.global.f32 	%f65, [%rd44];
	mul.wide.u32 	%rd45, %r56, 4;
	add.s64 	%rd46, %rd1, %rd45;
	ld.global.f32 	%f66, [%rd46];
	fma.rn.f32 	%f67, %f65, %f66, %f110;
	add.s32 	%r43, %r42, 1;
	mul.wide.u32 	%rd47, %r43, 4;
	add.s64 	%rd48, %rd2, %rd47;
	ld.global.f32 	%f68, [%rd48];
	ld.global.f32 	%f69, [%rd46+4];
	fma.rn.f32 	%f70, %f68, %f69, %f67;
	add.s32 	%r44, %r42, 2;
	mul.wide.u32 	%rd49, %r44, 4;
	add.s64 	%rd50, %rd2, %rd49;
	ld.global.f32 	%f71, [%rd50];
	ld.global.f32 	%f72, [%rd46+8];
	fma.rn.f32 	%f73, %f71, %f72, %f70;
	add.s32 	%r45, %r42, 3;
	mul.wide.u32 	%rd51, %r45, 4;
	add.s64 	%rd52, %rd2, %rd51;
	ld.global.f32 	%f74, [%rd52];
	ld.global.f32 	%f75, [%rd46+12];
	fma.rn.f32 	%f76, %f74, %f75, %f73;
	add.s32 	%r46, %r42, 4;
	mul.wide.u32 	%rd53, %r46, 4;
	add.s64 	%rd54, %rd2, %rd53;
	ld.global.f32 	%f77, [%rd54];
	ld.global.f32 	%f78, [%rd46+16];
	fma.rn.f32 	%f79, %f77, %f78, %f76;
	add.s32 	%r47, %r42, 5;
	mul.wide.u32 	%rd55, %r47, 4;
	add.s64 	%rd56, %rd2, %rd55;
	ld.global.f32 	%f80, [%rd56];
	ld.global.f32 	%f81, [%rd46+20];
	fma.rn.f32 	%f82, %f80, %f81, %f79;
	add.s32 	%r48, %r42, 6;
	mul.wide.u32 	%rd57, %r48, 4;
	add.s64 	%rd58, %rd2, %rd57;
	ld.global.f32 	%f83, [%rd58];
	ld.global.f32 	%f84, [%rd46+24];
	fma.rn.f32 	%f85, %f83, %f84, %f82;
	add.s32 	%r49, %r42, 7;
	mul.wide.u32 	%rd59, %r49, 4;
	add.s64 	%rd60, %rd2, %rd59;
	ld.global.f32 	%f86, [%rd60];
	ld.global.f32 	%f87, [%rd46+28];
	fma.rn.f32 	%f110, %f86, %f87, %f85;
	add.s32 	%r56, %r56, 8;
$L__BB0_7:
	setp.eq.s32 	%p6, %r8, 0;
	@%p6 bra 	$L__BB0_13;
	and.b32  	%r11, %r20, 3;
	setp.lt.u32 	%p7, %r8, 4;
	@%p7 bra 	$L__BB0_10;
	add.s32 	%r50, %r56, %r2;
	mul.wide.u32 	%rd61, %r50, 4;
	add.s64 	%rd62, %rd2, %rd61;
	ld.global.f32 	%f89, [%rd62];
	mul.wide.u32 	%rd63, %r56, 4;
	add.s64 	%rd64, %rd1, %rd63;
	ld.global.f32 	%f90, [%rd64];
	fma.rn.f32 	%f91, %f89, %f90, %f110;
	add.s32 	%r51, %r50, 1;
	mul.wide.u32 	%rd65, %r51, 4;
	add.s64 	%rd66, %rd2, %rd65;
	ld.global.f32 	%f92, [%rd66];
	ld.global.f32 	%f93, [%rd64+4];
	fma.rn.f32 	%f94, %f92, %f93, %f91;
	add.s32 	%r52, %r50, 2;
	mul.wide.u32 	%rd67, %r52, 4;
	add.s64 	%rd68, %rd2, %rd67;
	ld.global.f32 	%f95, [%rd68];
	ld.global.f32 	%f96, [%rd64+8];
	fma.rn.f32 	%f97, %f95, %f96, %f94;
	add.s32 	%r53, %r50, 3;
	mul.wide.u32 	%rd69, %r53, 4;
	add.s64 	%rd70, %rd2, %rd69;
	ld.global.f32 	%f98, [%rd70];
	ld.global.f32 	%f99, [%rd64+12];
	fma.rn.f32 	%f110, %f98, %f99, %f97;
	add.s32 	%r56, %r56, 4;
$L__BB0_10:
	setp.eq.s32 	%p8, %r11, 0;
	@%p8 bra 	$L__BB0_13;
	mul.wide.u32 	%rd71, %r56, 4;
	add.s64 	%rd77, %rd1, %rd71;
	add.s32 	%r59, %r56, %r2;
	neg.s32 	%r58, %r11;
$L__BB0_12:
	.pragma "nounroll";
	mul.wide.u32 	%rd72, %r59, 4;
	add.s64 	%rd73, %rd2, %rd72;
	ld.global.f32 	%f100, [%rd73];
	ld.global.f32 	%f101, [%rd77];
	fma.rn.f32 	%f110, %f100, %f101, %f110;
	add.s64 	%rd77, %rd77, 4;
	add.s32 	%r59, %r59, 1;
	add.s32 	%r58, %r58, 1;
	setp.ne.s32 	%p9, %r58, 0;
	@%p9 bra 	$L__BB0_12;
$L__BB0_13:
	cvta.to.global.u64 	%rd74, %rd6;
	mul.wide.s32 	%rd75, %r1, 4;
	add.s64 	%rd76, %rd74, %rd75;
	st.global.f32 	[%rd76], %f110;
$L__BB0_14:
	ret;

}


// ===== COMPILED SASS (sm_100) =====

	.target	sm_100

	.elftype	@"ET_EXEC"


//--------------------- .note.nv.tkinfo           --------------------------
	.section	.note.nv.tkinfo,"",@"SHT_NOTE"
	.sectionflags	@"SHF_NOTE_NV_TKINFO"
	.tkinfo
        /*0018*/ 	.word	0x00000002
        /*0030*/ 	.string	""
        /*0030*/ 	.string	"ptxas"
        /*0030*/ 	.string	"Cuda compilation tools, release 13.0, V13.0.88"
        /*0030*/ 	.string	"Build cuda_13.0.r13.0/compiler.36424714_0"
        /*0030*/ 	.string	"-arch sm_100 -m 64 "



//--------------------- .note.nv.cuinfo           --------------------------
	.section	.note.nv.cuinfo,"",@"SHT_NOTE"
	.sectionflags	@"SHF_NOTE_NV_CUINFO"
        /*0018*/ 	.short	0x0002
        /*001a*/ 	.short	0x0064
        /*001c*/ 	.short	0x0082
	.zero		2


//--------------------- .nv.info                  --------------------------
	.section	.nv.info,"",@"SHT_CUDA_INFO"
	.align	4


	//----- nvinfo : EIATTR_REGCOUNT
	.align		4
        /*0000*/ 	.byte	0x04, 0x2f
        /*0002*/ 	.short	(.L_1 - .L_0)
	.align		4
.L_0:
        /*0004*/ 	.word	index@(_Z12MatvecKernelPfS_S_j)
        /*0008*/ 	.word	0x00000020


	//----- nvinfo : EIATTR_FRAME_SIZE
	.align		4
.L_1:
        /*000c*/ 	.byte	0x04, 0x11
        /*000e*/ 	.short	(.L_3 - .L_2)
	.align		4
.L_2:
        /*0010*/ 	.word	index@(_Z12MatvecKernelPfS_S_j)
        /*0014*/ 	.word	0x00000000


	//----- nvinfo : EIATTR_MIN_STACK_SIZE
	.align		4
.L_3:
        /*0018*/ 	.byte	0x04, 0x12
        /*001a*/ 	.short	(.L_5 - .L_4)
	.align		4
.L_4:
        /*001c*/ 	.word	index@(_Z12MatvecKernelPfS_S_j)
        /*0020*/ 	.word	0x00000000
.L_5:


//--------------------- .nv.compat                --------------------------
	.section	.nv.compat,"",@"SHT_CUDA_COMPAT_INFO"
	.align	4
        /*0000*/ 	.byte	0x02, 0x09, 0x00, 0x00, 0x02, 0x02, 0x01, 0x00, 0x02, 0x05, 0x05, 0x00, 0x03, 0x07, 0x01, 0x01
        /*0010*/ 	.byte	0x02, 0x03, 0x00, 0x00, 0x02, 0x06, 0x01, 0x00, 0x04, 0x0b, 0x08, 0x00, 0x09, 0x00, 0x00, 0x00
        /*0020*/ 	.byte	0x00, 0x00, 0x00, 0x00


//--------------------- .nv.info._Z12MatvecKernelPfS_S_j --------------------------
	.section	.nv.info._Z12MatvecKernelPfS_S_j,"",@"SHT_CUDA_INFO"
	.sectionflags	@""
	.align	4


	//----- nvinfo : EIATTR_CUDA_API_VERSION
	.align		4
        /*0000*/ 	.byte	0x04, 0x37
        /*0002*/ 	.short	(.L_7 - .L_6)
.L_6:
        /*0004*/ 	.word	0x00000082


	//----- nvinfo : EIATTR_KPARAM_INFO
	.align		4
.L_7:
        /*0008*/ 	.byte	0x04, 0x17
        /*000a*/ 	.short	(.L_9 - .L_8)
.L_8:
        /*000c*/ 	.word	0x00000000
        /*0010*/ 	.short	0x0003
        /*0012*/ 	.short	0x0018
        /*0014*/ 	.byte	0x00, 0xf0, 0x11, 0x00


	//----- nvinfo : EIATTR_KPARAM_INFO
	.align		4
.L_9:
        /*0018*/ 	.byte	0x04, 0x17
        /*001a*/ 	.short	(.L_11 - .L_10)
.L_10:
        /*001c*/ 	.word	0x00000000
        /*0020*/ 	.short	0x0002
        /*0022*/ 	.short	0x0010
        /*0024*/ 	.byte	0x00, 0xf5, 0x21, 0x00


	//----- nvinfo : EIATTR_KPARAM_INFO
	.align		4
.L_11:
        /*0028*/ 	.byte	0x04, 0x17
        /*002a*/ 	.short	(.L_13 - .L_12)
.L_12:
        /*002c*/ 	.word	0x00000000
        /*0030*/ 	.short	0x0001
        /*0032*/ 	.short	0x0008
        /*0034*/ 	.byte	0x00, 0xf5, 0x21, 0x00


	//----- nvinfo : EIATTR_KPARAM_INFO
	.align		4
.L_13:
        /*0038*/ 	.byte	0x04, 0x17
        /*003a*/ 	.short	(.L_15 - .L_14)
.L_14:
        /*003c*/ 	.word	0x00000000
        /*0040*/ 	.short	0x0000
        /*0042*/ 	.short	0x0000
        /*0044*/ 	.byte	0x00, 0xf5, 0x21, 0x00


	//----- nvinfo : EIATTR_SPARSE_MMA_MASK
	.align		4
.L_15:
        /*0048*/ 	.byte	0x03, 0x50
        /*004a*/ 	.short	0x0000


	//----- nvinfo : EIATTR_MAXREG_COUNT
	.align		4
        /*004c*/ 	.byte	0x03, 0x1b
        /*004e*/ 	.short	0x00ff


	//----- nvinfo : EIATTR_MERCURY_ISA_VERSION
	.align		4
        /*0050*/ 	.byte	0x03, 0x5f
        /*0052*/ 	.short	0x0101


	//----- nvinfo : EIATTR_VRC_CTA_INIT_COUNT
	.align		4
        /*0054*/ 	.byte	0x02, 0x4a
	.zero		1
	.zero		1


	//----- nvinfo : EIATTR_EXIT_INSTR_OFFSETS
	.align		4
        /*0058*/ 	.byte	0x04, 0x1c
        /*005a*/ 	.short	(.L_17 - .L_16)


	//   ....[0]....
.L_16:
        /*005c*/ 	.word	0x00000070


	//   ....[1]....
        /*0060*/ 	.word	0x00000ce0


	//----- nvinfo : EIATTR_CBANK_PARAM_SIZE
	.align		4
.L_17:
        /*0064*/ 	.byte	0x03, 0x19
        /*0066*/ 	.short	0x001c


	//----- nvinfo : EIATTR_PARAM_CBANK
	.align		4
        /*0068*/ 	.byte	0x04, 0x0a
        /*006a*/ 	.short	(.L_19 - .L_18)
	.align		4
.L_18:
        /*006c*/ 	.word	index@(.nv.constant0._Z12MatvecKernelPfS_S_j)
        /*0070*/ 	.short	0x0380
        /*0072*/ 	.short	0x001c


	//----- nvinfo : EIATTR_SW_WAR
	.align		4
.L_19:
        /*0074*/ 	.byte	0x04, 0x36
        /*0076*/ 	.short	(.L_21 - .L_20)
.L_20:
        /*0078*/ 	.word	0x00000008
.L_21:


//--------------------- .nv.callgraph             --------------------------
	.section	.nv.callgraph,"",@"SHT_CUDA_CALLGRAPH"
	.align	4
	.sectionentsize	8
	.align		4
        /*0000*/ 	.word	0x00000000
	.align		4
        /*0004*/ 	.word	0xffffffff
	.align		4
        /*0008*/ 	.word	0x00000000
	.align		4
        /*000c*/ 	.word	0xfffffffe
	.align		4
        /*0010*/ 	.word	0x00000000
	.align		4
        /*0014*/ 	.word	0xfffffffd
	.align		4
        /*0018*/ 	.word	0x00000000
	.align		4
        /*001c*/ 	.word	0xfffffffc


//--------------------- .text._Z12MatvecKernelPfS_S_j --------------------------
	.section	.text._Z12MatvecKernelPfS_S_j,"ax",@progbits
	.align	128
        .global         _Z12MatvecKernelPfS_S_j
        .type           _Z12MatvecKernelPfS_S_j,@function
        .size           _Z12MatvecKernelPfS_S_j,(.L_x_7 - _Z12MatvecKernelPfS_S_j)
        .other          _Z12MatvecKernelPfS_S_j,@"STO_CUDA_ENTRY STV_DEFAULT"
_Z12MatvecKernelPfS_S_j:
.text._Z12MatvecKernelPfS_S_j:
[----:B------:R-:W-:Y:S01]  /*0000*/  LDC R1, c[0x0][0x37c] ;  /* 0x0000df00ff017b82 */ /* 0x000fe20000000800 */
[----:B------:R-:W0:Y:S07]  /*0010*/  S2R R3, SR_TID.X ;  /* 0x0000000000037919 */ /* 0x000e2e0000002100 */
[----:B------:R-:W0:Y:S01]  /*0020*/  S2UR UR4, SR_CTAID.X ;  /* 0x00000000000479c3 */ /* 0x000e220000002500 */
[----:B------:R-:W1:Y:S07]  /*0030*/  LDCU UR8, c[0x0][0x398] ;  /* 0x00007300ff0877ac */ /* 0x000e6e0008000800 */
[----:B------:R-:W0:Y:S02]  /*0040*/  LDC R14, c[0x0][0x360] ;  /* 0x0000d800ff0e7b82 */ /* 0x000e240000000800 */
[----:B0-----:R-:W-:-:S05]  /*0050*/  IMAD R14, R14, UR4, R3 ;  /* 0x000000040e0e7c24 */ /* 0x001fca000f8e0203 */
[----:B-1----:R-:W-:-:S13]  /*0060*/  ISETP.GE.U32.AND P0, PT, R14, UR8, PT ;  /* 0x000000080e007c0c */ /* 0x002fda000bf06070 */
[----:B------:R-:W-:Y:S05]  /*0070*/  @P0 EXIT ;  /* 0x000000000000094d */ /* 0x000fea0003800000 */
[----:B------:R-:W-:Y:S01]  /*0080*/  UISETP.GE.U32.AND UP0, UPT, UR8, 0x10, UPT ;  /* 0x000000100800788c */ /* 0x000fe2000bf06070 */
[----:B------:R-:W-:Y:S01]  /*0090*/  HFMA2 R0, -RZ, RZ, 0, 0 ;  /* 0x00000000ff007431 */ /* 0x000fe200000001ff */
[----:B------:R-:W-:Y:S01]  /*00a0*/  MOV R17, RZ ;  /* 0x000000ff00117202 */ /* 0x000fe20000000f00 */
[----:B------:R-:W-:Y:S01]  /*00b0*/  ULOP3.LUT UR4, UR8, 0xf, URZ, 0xc0, !UPT ;  /* 0x0000000f08047892 */ /* 0x000fe2000f8ec0ff */
[----:B------:R-:W0:Y:S05]  /*00c0*/  LDCU.64 UR6, c[0x0][0x358] ;  /* 0x00006b00ff0677ac */ /* 0x000e2a0008000a00 */
[----:B------:R-:W-:Y:S06]  /*00d0*/  BRA.U !UP0, `(.L_x_0) ;  /* 0x0000000508687547 */ /* 0x000fec000b800000 */
[----:B------:R-:W-:Y:S01]  /*00e0*/  ULOP3.LUT UR5, UR8, 0xfffffff0, URZ, 0xc0, !UPT ;  /* 0xfffffff008057892 */ /* 0x000fe2000f8ec0ff */
[----:B------:R-:W-:Y:S02]  /*00f0*/  MOV R0, RZ ;  /* 0x000000ff00007202 */ /* 0x000fe40000000f00 */
[----:B------:R-:W-:-:S03]  /*0100*/  MOV R15, RZ ;  /* 0x000000ff000f7202 */ /* 0x000fc60000000f00 */
[----:B------:R-:W-:-:S07]  /*0110*/  MOV R17, UR5 ;  /* 0x0000000500117c02 */ /* 0x000fce0008000f00 */
.L_x_1:
[----:B------:R-:W1:Y:S01]  /*0120*/  LDC.64 R6, c[0x0][0x388] ;  /* 0x0000e200ff067b82 */ /* 0x000e620000000a00 */
[----:B------:R-:W-:-:S05]  /*0130*/  IMAD R21, R14, UR8, R15 ;  /* 0x000000080e157c24 */ /* 0x000fca000f8e020f */
[C---:B------:R-:W-:Y:S02]  /*0140*/  IADD3 R13, PT, PT, R21.reuse, 0x1, RZ ;  /* 0x00000001150d7810 */ /* 0x040fe40007ffe0ff */
[----:B------:R-:W2:Y:S01]  /*0150*/  LDC.64 R4, c[0x0][0x390] ;  /* 0x0000e400ff047b82 */ /* 0x000ea20000000a00 */
[C---:B------:R-:W-:Y:S02]  /*0160*/  IADD3 R11, PT, PT, R21.reuse, 0x2, RZ ;  /* 0x00000002150b7810 */ /* 0x040fe40007ffe0ff */
[C---:B------:R-:W-:Y:S01]  /*0170*/  IADD3 R9, PT, PT, R21.reuse, 0x3, RZ ;  /* 0x0000000315097810 */ /* 0x040fe20007ffe0ff */
[----:B-1----:R-:W-:-:S04]  /*0180*/  IMAD.WIDE.U32 R28, R21, 0x4, R6 ;  /* 0x00000004151c7825 */ /* 0x002fc800078e0006 */
[----:B------:R-:W-:Y:S02]  /*0190*/  IMAD.WIDE.U32 R12, R13, 0x4, R6 ;  /* 0x000000040d0c7825 */ /* 0x000fe400078e0006 */
[----:B0-----:R-:W3:Y:S02]  /*01a0*/  LDG.E R28, desc[UR6][R28.64] ;  /* 0x000000061c1c7981 */ /* 0x001ee4000c1e1900 */
[----:B--2---:R-:W-:Y:S02]  /*01b0*/  IMAD.WIDE.U32 R4, R15, 0x4, R4 ;  /* 0x000000040f047825 */ /* 0x004fe400078e0004 */
[----:B------:R0:W2:Y:S04]  /*01c0*/  LDG.E R2, desc[UR6][R12.64] ;  /* 0x000000060c027981 */ /* 0x0000a8000c1e1900 */
[----:B------:R-:W3:Y:S01]  /*01d0*/  LDG.E R3, desc[UR6][R4.64] ;  /* 0x0000000604037981 */ /* 0x000ee2000c1e1900 */
[----:B------:R-:W-:Y:S01]  /*01e0*/  IMAD.WIDE.U32 R10, R11, 0x4, R6 ;  /* 0x000000040b0a7825 */ /* 0x000fe200078e0006 */
[----:B------:R-:W-:-:S02]  /*01f0*/  IADD3 R23, PT, PT, R21, 0x4, RZ ;  /* 0x0000000415177810 */ /* 0x000fc40007ffe0ff */
[----:B------:R-:W2:Y:S01]  /*0200*/  LDG.E R26, desc[UR6][R4.64+0x4] ;  /* 0x00000406041a7981 */ /* 0x000ea2000c1e1900 */
[----:B------:R-:W-:Y:S01]  /*0210*/  IMAD.WIDE.U32 R8, R9, 0x4, R6 ;  /* 0x0000000409087825 */ /* 0x000fe200078e0006 */
[C---:B------:R-:W-:Y:S02]  /*0220*/  IADD3 R25, PT, PT, R21.reuse, 0x5, RZ ;  /* 0x0000000515197810 */ /* 0x040fe40007ffe0ff */
[----:B------:R1:W4:Y:S04]  /*0230*/  LDG.E R19, desc[UR6][R10.64] ;  /* 0x000000060a137981 */ /* 0x000328000c1e1900 */
[----:B------:R-:W4:Y:S01]  /*0240*/  LDG.E R16, desc[UR6][R4.64+0x8] ;  /* 0x0000080604107981 */ /* 0x000f22000c1e1900 */
[----:B0-----:R-:W-:-:S03]  /*0250*/  IADD3 R13, PT, PT, R21, 0x6, RZ ;  /* 0x00000006150d7810 */ /* 0x001fc60007ffe0ff */
[----:B------:R-:W5:Y:S01]  /*0260*/  LDG.E R18, desc[UR6][R4.64+0xc] ;  /* 0x00000c0604127981 */ /* 0x000f62000c1e1900 */
[----:B-1----:R-:W-:-:S03]  /*0270*/  IMAD.WIDE.U32 R10, R23, 0x4, R6 ;  /* 0x00000004170a7825 */ /* 0x002fc600078e0006 */
[----:B------:R0:W5:Y:S04]  /*0280*/  LDG.E R23, desc[UR6][R8.64] ;  /* 0x0000000608177981 */ /* 0x000168000c1e1900 */
[----:B------:R-:W5:Y:S01]  /*0290*/  LDG.E R20, desc[UR6][R4.64+0x10] ;  /* 0x0000100604147981 */ /* 0x000f62000c1e1900 */
[----:B------:R-:W-:-:S03]  /*02a0*/  IMAD.WIDE.U32 R12, R13, 0x4, R6 ;  /* 0x000000040d0c7825 */ /* 0x000fc600078e0006 */
[----:B------:R-:W5:Y:S01]  /*02b0*/  LDG.E R27, desc[UR6][R4.64+0x14] ;  /* 0x00001406041b7981 */ /* 0x000f62000c1e1900 */
[----:B0-----:R-:W-:-:S03]  /*02c0*/  IMAD.WIDE.U32 R8, R25, 0x4, R6 ;  /* 0x0000000419087825 */ /* 0x001fc600078e0006 */
[----:B------:R-:W5:Y:S04]  /*02d0*/  LDG.E R25, desc[UR6][R10.64] ;  /* 0x000000060a197981 */ /* 0x000f68000c1e1900 */
[----:B------:R-:W5:Y:S04]  /*02e0*/  LDG.E R22, desc[UR6][R8.64] ;  /* 0x0000000608167981 */ /* 0x000f68000c1e1900 */
[----:B------:R0:W5:Y:S04]  /*02f0*/  LDG.E R24, desc[UR6][R12.64] ;  /* 0x000000060c187981 */ /* 0x000168000c1e1900 */
[----:B------:R-:W5:Y:S01]  /*0300*/  LDG.E R29, desc[UR6][R4.64+0x18] ;  /* 0x00001806041d7981 */ /* 0x000f62000c1e1900 */
[----:B0-----:R-:W-:-:S05]  /*0310*/  IADD3 R13, PT, PT, R21, 0xa, RZ ;  /* 0x0000000a150d7810 */ /* 0x001fca0007ffe0ff */
[----:B------:R-:W-:-:S04]  /*0320*/  IMAD.WIDE.U32 R12, R13, 0x4, R6 ;  /* 0x000000040d0c7825 */ /* 0x000fc800078e0006 */
[----:B---3--:R-:W-:Y:S01]  /*0330*/  FFMA R3, R28, R3, R0 ;  /* 0x000000031c037223 */ /* 0x008fe20000000000 */
[C---:B------:R-:W-:Y:S02]  /*0340*/  IADD3 R0, PT, PT, R21.reuse, 0x7, RZ ;  /* 0x0000000715007810 */ /* 0x040fe40007ffe0ff */
[----:B------:R-:W-:Y:S01]  /*0350*/  IADD3 R28, PT, PT, R21, 0x8, RZ ;  /* 0x00000008151c7810 */ /* 0x000fe20007ffe0ff */
[----:B--2---:R-:W-:Y:S02]  /*0360*/  FFMA R26, R2, R26, R3 ;  /* 0x0000001a021a7223 */ /* 0x004fe40000000003 */
[----:B------:R-:W-:-:S04]  /*0370*/  IMAD.WIDE.U32 R2, R0, 0x4, R6 ;  /* 0x0000000400027825 */ /* 0x000fc800078e0006 */
[----:B------:R-:W-:Y:S01]  /*0380*/  IMAD.WIDE.U32 R10, R28, 0x4, R6 ;  /* 0x000000041c0a7825 */ /* 0x000fe200078e0006 */
[----:B------:R-:W-:-:S03]  /*0390*/  IADD3 R28, PT, PT, R21, 0x9, RZ ;  /* 0x00000009151c7810 */ /* 0x000fc60007ffe0ff */
[----:B----4-:R-:W-:Y:S01]  /*03a0*/  FFMA R26, R19, R16, R26 ;  /* 0x00000010131a7223 */ /* 0x010fe2000000001a */
[----:B------:R0:W2:Y:S04]  /*03b0*/  LDG.E R0, desc[UR6][R2.64] ;  /* 0x0000000602007981 */ /* 0x0000a8000c1e1900 */
[----:B------:R-:W2:Y:S01]  /*03c0*/  LDG.E R19, desc[UR6][R4.64+0x1c] ;  /* 0x00001c0604137981 */ /* 0x000ea2000c1e1900 */
[----:B------:R-:W-:-:S04]  /*03d0*/  IMAD.WIDE.U32 R8, R28, 0x4, R6 ;  /* 0x000000041c087825 */ /* 0x000fc800078e0006 */
[----:B-----5:R-:W-:Y:S01]  /*03e0*/  FFMA R18, R23, R18, R26 ;  /* 0x0000001217127223 */ /* 0x020fe2000000001a */
[----:B------:R-:W3:Y:S01]  /*03f0*/  LDG.E R10, desc[UR6][R10.64] ;  /* 0x000000060a0a7981 */ /* 0x000ee2000c1e1900 */
[----:B------:R-:W-:-:S03]  /*0400*/  IADD3 R28, PT, PT, R21, 0xb, RZ ;  /* 0x0000000b151c7810 */ /* 0x000fc60007ffe0ff */
[----:B------:R-:W3:Y:S01]  /*0410*/  LDG.E R23, desc[UR6][R4.64+0x20] ;  /* 0x0000200604177981 */ /* 0x000ee2000c1e1900 */
[----:B------:R-:W-:-:S03]  /*0420*/  IADD3 R26, PT, PT, R21, 0xc, RZ ;  /* 0x0000000c151a7810 */ /* 0x000fc60007ffe0ff */
[----:B------:R1:W4:Y:S01]  /*0430*/  LDG.E R16, desc[UR6][R8.64] ;  /* 0x0000000608107981 */ /* 0x000322000c1e1900 */
[----:B------:R-:W-:-:S03]  /*0440*/  FFMA R20, R25, R20, R18 ;  /* 0x0000001419147223 */ /* 0x000fc60000000012 */
[----:B------:R5:W4:Y:S01]  /*0450*/  LDG.E R11, desc[UR6][R12.64] ;  /* 0x000000060c0b7981 */ /* 0x000b22000c1e1900 */
[----:B0-----:R-:W-:-:S03]  /*0460*/  IMAD.WIDE.U32 R2, R28, 0x4, R6 ;  /* 0x000000041c027825 */ /* 0x001fc600078e0006 */
[----:B------:R-:W4:Y:S01]  /*0470*/  LDG.E R25, desc[UR6][R4.64+0x24] ;  /* 0x0000240604197981 */ /* 0x000f22000c1e1900 */
[----:B------:R-:W-:Y:S01]  /*0480*/  FFMA R27, R22, R27, R20 ;  /* 0x0000001b161b7223 */ /* 0x000fe20000000014 */
[----:B------:R-:W-:Y:S02]  /*0490*/  IADD3 R22, PT, PT, R21, 0xd, RZ ;  /* 0x0000000d15167810 */ /* 0x000fe40007ffe0ff */
[----:B------:R-:W4:Y:S01]  /*04a0*/  LDG.E R20, desc[UR6][R4.64+0x28] ;  /* 0x0000280604147981 */ /* 0x000f22000c1e1900 */
[----:B-1----:R-:W-:-:S04]  /*04b0*/  IMAD.WIDE.U32 R8, R26, 0x4, R6 ;  /* 0x000000041a087825 */ /* 0x002fc800078e0006 */
[----:B------:R-:W-:Y:S01]  /*04c0*/  FFMA R29, R24, R29, R27 ;  /* 0x0000001d181d7223 */ /* 0x000fe2000000001b */
[----:B------:R0:W4:Y:S01]  /*04d0*/  LDG.E R18, desc[UR6][R2.64] ;  /* 0x0000000602127981 */ /* 0x000122000c1e1900 */
[C---:B------:R-:W-:Y:S01]  /*04e0*/  IADD3 R24, PT, PT, R21.reuse, 0xe, RZ ;  /* 0x0000000e15187810 */ /* 0x040fe20007ffe0ff */
[----:B-----5:R-:W-:Y:S02]  /*04f0*/  IMAD.WIDE.U32 R12, R22, 0x4, R6 ;  /* 0x00000004160c7825 */ /* 0x020fe400078e0006 */
[----:B------:R-:W5:Y:S01]  /*0500*/  LDG.E R27, desc[UR6][R4.64+0x2c] ;  /* 0x00002c06041b7981 */ /* 0x000f62000c1e1900 */
[----:B------:R-:W-:-:S03]  /*0510*/  IADD3 R26, PT, PT, R21, 0xf, RZ ;  /* 0x0000000f151a7810 */ /* 0x000fc60007ffe0ff */
[----:B------:R-:W5:Y:S01]  /*0520*/  LDG.E R8, desc[UR6][R8.64] ;  /* 0x0000000608087981 */ /* 0x000f62000c1e1900 */
[----:B0-----:R-:W-:-:S03]  /*0530*/  IMAD.WIDE.U32 R2, R24, 0x4, R6 ;  /* 0x0000000418027825 */ /* 0x001fc600078e0006 */
[----:B------:R-:W5:Y:S01]  /*0540*/  LDG.E R22, desc[UR6][R4.64+0x30] ;  /* 0x0000300604167981 */ /* 0x000f62000c1e1900 */
[----:B------:R-:W-:-:S03]  /*0550*/  IMAD.WIDE.U32 R6, R26, 0x4, R6 ;  /* 0x000000041a067825 */ /* 0x000fc600078e0006 */
[----:B------:R-:W5:Y:S04]  /*0560*/  LDG.E R12, desc[UR6][R12.64] ;  /* 0x000000060c0c7981 */ /* 0x000f68000c1e1900 */
[----:B------:R-:W5:Y:S04]  /*0570*/  LDG.E R21, desc[UR6][R4.64+0x34] ;  /* 0x0000340604157981 */ /* 0x000f68000c1e1900 */
[----:B------:R-:W5:Y:S04]  /*0580*/  LDG.E R2, desc[UR6][R2.64] ;  /* 0x0000000602027981 */ /* 0x000f68000c1e1900 */
[----:B------:R-:W5:Y:S04]  /*0590*/  LDG.E R24, desc[UR6][R4.64+0x38] ;  /* 0x0000380604187981 */ /* 0x000f68000c1e1900 */
[----:B------:R-:W5:Y:S04]  /*05a0*/  LDG.E R6, desc[UR6][R6.64] ;  /* 0x0000000606067981 */ /* 0x000f68000c1e1900 */
[----:B------:R-:W5:Y:S01]  /*05b0*/  LDG.E R26, desc[UR6][R4.64+0x3c] ;  /* 0x00003c06041a7981 */ /* 0x000f62000c1e1900 */
[----:B------:R-:W-:-:S04]  /*05c0*/  IADD3 R15, PT, PT, R15, 0x10, RZ ;  /* 0x000000100f0f7810 */ /* 0x000fc80007ffe0ff */
[----:B------:R-:W-:Y:S01]  /*05d0*/  ISETP.NE.AND P0, PT, R15, R17, PT ;  /* 0x000000110f00720c */ /* 0x000fe20003f05270 */
[----:B--2---:R-:W-:-:S04]  /*05e0*/  FFMA R19, R0, R19, R29 ;  /* 0x0000001300137223 */ /* 0x004fc8000000001d */
[----:B---3--:R-:W-:-:S04]  /*05f0*/  FFMA R19, R10, R23, R19 ;  /* 0x000000170a137223 */ /* 0x008fc80000000013 */
[----:B----4-:R-:W-:-:S04]  /*0600*/  FFMA R16, R16, R25, R19 ;  /* 0x0000001910107223 */ /* 0x010fc80000000013 */
[----:B------:R-:W-:-:S04]  /*0610*/  FFMA R11, R11, R20, R16 ;  /* 0x000000140b0b7223 */ /* 0x000fc80000000010 */
[----:B-----5:R-:W-:-:S04]  /*0620*/  FFMA R11, R18, R27, R11 ;  /* 0x0000001b120b7223 */ /* 0x020fc8000000000b */
[----:B------:R-:W-:-:S04]  /*0630*/  FFMA R11, R8, R22, R11 ;  /* 0x00000016080b7223 */ /* 0x000fc8000000000b */
[----:B------:R-:W-:-:S04]  /*0640*/  FFMA R11, R12, R21, R11 ;  /* 0x000000150c0b7223 */ /* 0x000fc8000000000b */
[----:B------:R-:W-:-:S04]  /*0650*/  FFMA R11, R2, R24, R11 ;  /* 0x00000018020b7223 */ /* 0x000fc8000000000b */
[----:B------:R-:W-:Y:S01]  /*0660*/  FFMA R0, R6, R26, R11 ;  /* 0x0000001a06007223 */ /* 0x000fe2000000000b */
[----:B------:R-:W-:Y:S06]  /*0670*/  @P0 BRA `(.L_x_1) ;  /* 0xfffffff800a80947 */ /* 0x000fec000383ffff */
.L_x_0:
[----:B------:R-:W-:-:S09]  /*0680*/  UISETP.NE.AND UP0, UPT, UR4, URZ, UPT ;  /* 0x000000ff0400728c */ /* 0x000fd2000bf05270 */
[----:B------:R-:W-:Y:S05]  /*0690*/  BRA.U !UP0, `(.L_x_2) ;  /* 0x0000000508847547 */ /* 0x000fea000b800000 */
[----:B------:R-:W-:Y:S02]  /*06a0*/  UISETP.GE.U32.AND UP0, UPT, UR4, 0x8, UPT ;  /* 0x000000080400788c */ /* 0x000fe4000bf06070 */
[----:B------:R-:W-:-:S04]  /*06b0*/  ULOP3.LUT UR5, UR8, 0x7, URZ, 0xc0, !UPT ;  /* 0x0000000708057892 */ /* 0x000fc8000f8ec0ff */
[----:B------:R-:W-:-:S03]  /*06c0*/  UISETP.NE.AND UP1, UPT, UR5, URZ, UPT ;  /* 0x000000ff0500728c */ /* 0x000fc6000bf25270 */
[----:B------:R-:W-:Y:S08]  /*06d0*/  BRA.U !UP0, `(.L_x_3) ;  /* 0x0000000108b07547 */ /* 0x000ff0000b800000 */
[----:B------:R-:W1:Y:S01]  /*06e0*/  LDC.64 R4, c[0x0][0x388] ;  /* 0x0000e200ff047b82 */ /* 0x000e620000000a00 */
[----:B------:R-:W-:-:S05]  /*06f0*/  IMAD R11, R14, UR8, R17 ;  /* 0x000000080e0b7c24 */ /* 0x000fca000f8e0211 */
[C---:B------:R-:W-:Y:S02]  /*0700*/  IADD3 R9, PT, PT, R11.reuse, 0x1, RZ ;  /* 0x000000010b097810 */ /* 0x040fe40007ffe0ff */
[----:B------:R-:W2:Y:S01]  /*0710*/  LDC.64 R2, c[0x0][0x390] ;  /* 0x0000e400ff027b82 */ /* 0x000ea20000000a00 */
[C---:B------:R-:W-:Y:S02]  /*0720*/  IADD3 R29, PT, PT, R11.reuse, 0x2, RZ ;  /* 0x000000020b1d7810 */ /* 0x040fe40007ffe0ff */
[C---:B------:R-:W-:Y:S02]  /*0730*/  IADD3 R21, PT, PT, R11.reuse, 0x3, RZ ;  /* 0x000000030b157810 */ /* 0x040fe40007ffe0ff */
[C---:B------:R-:W-:Y:S01]  /*0740*/  IADD3 R25, PT, PT, R11.reuse, 0x4, RZ ;  /* 0x000000040b197810 */ /* 0x040fe20007ffe0ff */
[----:B-1----:R-:W-:-:S04]  /*0750*/  IMAD.WIDE.U32 R6, R11, 0x4, R4 ;  /* 0x000000040b067825 */ /* 0x002fc800078e0004 */
[----:B------:R-:W-:Y:S01]  /*0760*/  IMAD.WIDE.U32 R8, R9, 0x4, R4 ;  /* 0x0000000409087825 */ /* 0x000fe200078e0004 */
[----:B0-----:R0:W3:Y:S03]  /*0770*/  LDG.E R15, desc[UR6][R6.64] ;  /* 0x00000006060f7981 */ /* 0x0010e6000c1e1900 */
[----:B--2---:R-:W-:Y:S01]  /*0780*/  IMAD.WIDE.U32 R2, R17, 0x4, R2 ;  /* 0x0000000411027825 */ /* 0x004fe200078e0002 */
[----:B------:R1:W2:Y:S04]  /*0790*/  LDG.E R12, desc[UR6][R8.64] ;  /* 0x00000006080c7981 */ /* 0x0002a8000c1e1900 */
[----:B------:R-:W3:Y:S01]  /*07a0*/  LDG.E R13, desc[UR6][R2.64] ;  /* 0x00000006020d7981 */ /* 0x000ee2000c1e1900 */
[----:B------:R-:W-:-:S03]  /*07b0*/  IMAD.WIDE.U32 R28, R29, 0x4, R4 ;  /* 0x000000041d1c7825 */ /* 0x000fc600078e0004 */
[----:B------:R-:W2:Y:S01]  /*07c0*/  LDG.E R19, desc[UR6][R2.64+0x4] ;  /* 0x0000040602137981 */ /* 0x000ea2000c1e1900 */
[--C-:B------:R-:W-:Y:S01]  /*07d0*/  IMAD.WIDE.U32 R20, R21, 0x4, R4.reuse ;  /* 0x0000000415147825 */ /* 0x100fe200078e0004 */
[----:B------:R-:W-:Y:S02]  /*07e0*/  IADD3 R27, PT, PT, R11, 0x5, RZ ;  /* 0x000000050b1b7810 */ /* 0x000fe40007ffe0ff */
[----:B------:R-:W4:Y:S01]  /*07f0*/  LDG.E R16, desc[UR6][R28.64] ;  /* 0x000000061c107981 */ /* 0x000f22000c1e1900 */
[----:B0-----:R-:W-:-:S03]  /*0800*/  IMAD.WIDE.U32 R6, R25, 0x4, R4 ;  /* 0x0000000419067825 */ /* 0x001fc600078e0004 */
[----:B------:R-:W4:Y:S01]  /*0810*/  LDG.E R23, desc[UR6][R2.64+0x8] ;  /* 0x0000080602177981 */ /* 0x000f22000c1e1900 */
[----:B------:R-:W-:Y:S01]  /*0820*/  IADD3 R10, PT, PT, R11, 0x6, RZ ;  /* 0x000000060b0a7810 */ /* 0x000fe20007ffe0ff */
[--C-:B-1----:R-:W-:Y:S02]  /*0830*/  IMAD.WIDE.U32 R8, R27, 0x4, R4.reuse ;  /* 0x000000041b087825 */ /* 0x102fe400078e0004 */
[----:B------:R-:W5:Y:S04]  /*0840*/  LDG.E R20, desc[UR6][R20.64] ;  /* 0x0000000614147981 */ /* 0x000f68000c1e1900 */
[----:B------:R-:W5:Y:S01]  /*0850*/  LDG.E R25, desc[UR6][R2.64+0xc] ;  /* 0x00000c0602197981 */ /* 0x000f62000c1e1900 */
[----:B------:R-:W-:Y:S01]  /*0860*/  IADD3 R18, PT, PT, R11, 0x7, RZ ;  /* 0x000000070b127810 */ /* 0x000fe20007ffe0ff */
[----:B------:R-:W-:-:S02]  /*0870*/  IMAD.WIDE.U32 R10, R10, 0x4, R4 ;  /* 0x000000040a0a7825 */ /* 0x000fc400078e0004 */
[----:B------:R-:W5:Y:S04]  /*0880*/  LDG.E R6, desc[UR6][R6.64] ;  /* 0x0000000606067981 */ /* 0x000f68000c1e1900 */
        /* <DEDUP_REMOVED lines=8> */
[----:B------:R-:W-:Y:S01]  /*0910*/  IADD3 R17, PT, PT, R17, 0x8, RZ ;  /* 0x0000000811117810 */ /* 0x000fe20007ffe0ff */
[----:B---3--:R-:W-:-:S04]  /*0920*/  FFMA R13, R15, R13, R0 ;  /* 0x0000000d0f0d7223 */ /* 0x008fc80000000000 */
[----:B--2---:R-:W-:-:S04]  /*0930*/  FFMA R13, R12, R19, R13 ;  /* 0x000000130c0d7223 */ /* 0x004fc8000000000d */
[----:B----4-:R-:W-:-:S04]  /*0940*/  FFMA R13, R16, R23, R13 ;  /* 0x00000017100d7223 */ /* 0x010fc8000000000d */
[----:B-----5:R-:W-:-:S04]  /*0950*/  FFMA R13, R20, R25, R13 ;  /* 0x00000019140d7223 */ /* 0x020fc8000000000d */
[----:B------:R-:W-:-:S04]  /*0960*/  FFMA R13, R6, R27, R13 ;  /* 0x0000001b060d7223 */ /* 0x000fc8000000000d */
[----:B------:R-:W-:-:S04]  /*0970*/  FFMA R8, R8, R29, R13 ;  /* 0x0000001d08087223 */ /* 0x000fc8000000000d */
[----:B------:R-:W-:-:S04]  /*0980*/  FFMA R8, R11, R18, R8 ;  /* 0x000000120b087223 */ /* 0x000fc80000000008 */
[----:B------:R-:W-:-:S07]  /*0990*/  FFMA R0, R5, R21, R8 ;  /* 0x0000001505007223 */ /* 0x000fce0000000008 */
.L_x_3:
        /* <DEDUP_REMOVED lines=15> */
[----:B------:R-:W2:Y:S02]  /*0a90*/  LDG.E R8, desc[UR6][R8.64] ;  /* 0x0000000608087981 */ /* 0x000ea4000c1e1900 */
[--C-:B------:R-:W-:Y:S02]  /*0aa0*/  IMAD.WIDE.U32 R10, R13, 0x4, R4.reuse ;  /* 0x000000040d0a7825 */ /* 0x100fe400078e0004 */
[----:B------:R-:W3:Y:S02]  /*0ab0*/  LDG.E R12, desc[UR6][R2.64] ;  /* 0x00000006020c7981 */ /* 0x000ee4000c1e1900 */
[----:B------:R-:W-:-:S02]  /*0ac0*/  IMAD.WIDE.U32 R4, R15, 0x4, R4 ;  /* 0x000000040f047825 */ /* 0x000fc400078e0004 */
[----:B------:R-:W2:Y:S04]  /*0ad0*/  LDG.E R13, desc[UR6][R2.64+0x4] ;  /* 0x00000406020d7981 */ /* 0x000ea8000c1e1900 */
[----:B------:R-:W4:Y:S04]  /*0ae0*/  LDG.E R10, desc[UR6][R10.64] ;  /* 0x000000060a0a7981 */ /* 0x000f28000c1e1900 */
[----:B------:R-:W4:Y:S04]  /*0af0*/  LDG.E R15, desc[UR6][R2.64+0x8] ;  /* 0x00000806020f7981 */ /* 0x000f28000c1e1900 */
[----:B------:R-:W5:Y:S04]  /*0b00*/  LDG.E R4, desc[UR6][R4.64] ;  /* 0x0000000604047981 */ /* 0x000f68000c1e1900 */
[----:B------:R-:W5:Y:S01]  /*0b10*/  LDG.E R16, desc[UR6][R2.64+0xc] ;  /* 0x00000c0602107981 */ /* 0x000f62000c1e1900 */
[----:B------:R-:W-:Y:S01]  /*0b20*/  IADD3 R17, PT, PT, R17, 0x4, RZ ;  /* 0x0000000411117810 */ /* 0x000fe20007ffe0ff */
[----:B---3--:R-:W-:-:S04]  /*0b30*/  FFMA R7, R7, R12, R0 ;  /* 0x0000000c07077223 */ /* 0x008fc80000000000 */
[----:B--2---:R-:W-:-:S04]  /*0b40*/  FFMA R7, R8, R13, R7 ;  /* 0x0000000d08077223 */ /* 0x004fc80000000007 */
[----:B----4-:R-:W-:-:S04]  /*0b50*/  FFMA R7, R10, R15, R7 ;  /* 0x0000000f0a077223 */ /* 0x010fc80000000007 */
[----:B-----5:R-:W-:-:S07]  /*0b60*/  FFMA R0, R4, R16, R7 ;  /* 0x0000001004007223 */ /* 0x020fce0000000007 */
.L_x_4:
[----:B------:R-:W-:Y:S05]  /*0b70*/  BRA.U !UP1, `(.L_x_2) ;  /* 0x00000001094c7547 */ /* 0x000fea000b800000 */
[----:B------:R-:W1:Y:S01]  /*0b80*/  LDC.64 R2, c[0x0][0x390] ;  /* 0x0000e400ff027b82 */ /* 0x000e620000000a00 */
[----:B------:R-:W-:-:S07]  /*0b90*/  UIADD3 UR4, UPT, UPT, -UR4, URZ, URZ ;  /* 0x000000ff04047290 */ /* 0x000fce000fffe1ff */
[----:B------:R-:W2:Y:S01]  /*0ba0*/  LDC.64 R6, c[0x0][0x388] ;  /* 0x0000e200ff067b82 */ /* 0x000ea20000000a00 */
[----:B-1----:R-:W-:-:S04]  /*0bb0*/  IMAD.WIDE.U32 R2, R17, 0x4, R2 ;  /* 0x0000000411027825 */ /* 0x002fc800078e0002 */
[----:B------:R-:W-:Y:S01]  /*0bc0*/  IMAD R17, R14, UR8, R17 ;  /* 0x000000080e117c24 */ /* 0x000fe2000f8e0211 */
[----:B------:R-:W-:Y:S02]  /*0bd0*/  MOV R8, R2 ;  /* 0x0000000200087202 */ /* 0x000fe40000000f00 */
[----:B------:R-:W-:-:S07]  /*0be0*/  MOV R9, R3 ;  /* 0x0000000300097202 */ /* 0x000fce0000000f00 */
.L_x_5:
[----:B--2---:R-:W-:Y:S01]  /*0bf0*/  IMAD.WIDE.U32 R2, R17, 0x4, R6 ;  /* 0x0000000411027825 */ /* 0x004fe200078e0006 */
[----:B------:R-:W-:Y:S02]  /*0c00*/  MOV R4, R8 ;  /* 0x0000000800047202 */ /* 0x000fe40000000f00 */
[----:B------:R-:W-:-:S03]  /*0c10*/  MOV R5, R9 ;  /* 0x0000000900057202 */ /* 0x000fc60000000f00 */
[----:B0-----:R-:W2:Y:S04]  /*0c20*/  LDG.E R3, desc[UR6][R2.64] ;  /* 0x0000000602037981 */ /* 0x001ea8000c1e1900 */
[----:B------:R-:W2:Y:S01]  /*0c30*/  LDG.E R4, desc[UR6][R4.64] ;  /* 0x0000000604047981 */ /* 0x000ea2000c1e1900 */
[----:B------:R-:W-:Y:S01]  /*0c40*/  UIADD3 UR4, UPT, UPT, UR4, 0x1, URZ ;  /* 0x0000000104047890 */ /* 0x000fe2000fffe0ff */
[----:B------:R-:W-:Y:S02]  /*0c50*/  IADD3 R8, P0, PT, R8, 0x4, RZ ;  /* 0x0000000408087810 */ /* 0x000fe40007f1e0ff */
[----:B------:R-:W-:Y:S01]  /*0c60*/  IADD3 R17, PT, PT, R17, 0x1, RZ ;  /* 0x0000000111117810 */ /* 0x000fe20007ffe0ff */
[----:B------:R-:W-:Y:S01]  /*0c70*/  UISETP.NE.AND UP0, UPT, UR4, URZ, UPT ;  /* 0x000000ff0400728c */ /* 0x000fe2000bf05270 */
[----:B------:R-:W-:Y:S01]  /*0c80*/  IADD3.X R9, PT, PT, RZ, R9, RZ, P0, !PT ;  /* 0x00000009ff097210 */ /* 0x000fe200007fe4ff */
[----:B--2---:R-:W-:-:S07]  /*0c90*/  FFMA R0, R3, R4, R0 ;  /* 0x0000000403007223 */ /* 0x004fce0000000000 */
[----:B------:R-:W-:Y:S05]  /*0ca0*/  BRA.U UP0, `(.L_x_5) ;  /* 0xfffffffd00d07547 */ /* 0x000fea000b83ffff */
.L_x_2:
[----:B------:R-:W1:Y:S02]  /*0cb0*/  LDC.64 R2, c[0x0][0x380] ;  /* 0x0000e000ff027b82 */ /* 0x000e640000000a00 */
[----:B-1----:R-:W-:-:S05]  /*0cc0*/  IMAD.WIDE R14, R14, 0x4, R2 ;  /* 0x000000040e0e7825 */ /* 0x002fca00078e0202 */
[----:B0-----:R-:W-:Y:S01]  /*0cd0*/  STG.E desc[UR6][R14.64], R0 ;  /* 0x000000000e007986 */ /* 0x001fe2000c101906 */
[----:B------:R-:W-:Y:S05]  /*0ce0*/  EXIT ;  /* 0x000000000000794d */ /* 0x000fea0003800000 */
.L_x_6:
[----:B------:R-:W-:-:S00]  /*0cf0*/  BRA `(.L_x_6) ;  /* 0xfffffffc00fc7947 */ /* 0x000fc0000383ffff */
[----:B------:R-:W-:-:S00]  /*0d00*/  NOP ;  /* 0x0000000000007918 */ /* 0x000fc00000000000 */
[----:B------:R-:W-:-:S00]  /*0d10*/  NOP ;  /* 0x0000000000007918 */ /* 0x000fc00000000000 */
[----:B------:R-:W-:-:S00]  /*0d20*/  NOP ;  /* 0x0000000000007918 */ /* 0x000fc00000000000 */
[----:B------:R-:W-:-:S00]  /*0d30*/  NOP ;  /* 0x0000000000007918 */ /* 0x000fc00000000000 */
[----:B------:R-:W-:-:S00]  /*0d40*/  NOP ;  /* 0x0000000000007918 */ /* 0x000fc00000000000 */
[----:B------:R-:W-:-:S00]  /*0d50*/  NOP ;  /* 0x0000000000007918 */ /* 0x000fc00000000000 */
[----:B------:R-:W-:-:S00]  /*0d60*/  NOP ;  /* 0x0000000000007918 */ /* 0x000fc00000000000 */
[----:B------:R-:W-:-:S00]  /*0d70*/  NOP ;  /* 0x0000000000007918 */ /* 0x000fc00000000000 */
.L_x_7:


//--------------------- .nv.shared.reserved.0     --------------------------
	.section	.nv.shared.reserved.0,"aw",@nobits
	.weak		__nv_reservedSMEM_offset_0_alias
	.size		__nv_reservedSMEM_offset_0_alias, 0, 64
	.other		__nv_reservedSMEM_offset_0_alias,@"STO_CUDA_RESERVED_SHARED STV_DEFAULT"
__nv_reservedSMEM_offset_0_alias:
	.zero		0
	.zero		64


//--------------------- .nv.constant0._Z12MatvecKernelPfS_S_j --------------------------
	.section	.nv.constant0._Z12MatvecKernelPfS_S_j,"a",@progbits
	.sectionflags	@""
	.align	4
.nv.constant0._Z12MatvecKernelPfS_S_j:
	.zero		924


//--------------------- SYMBOLS --------------------------

	.type		.nv.reservedSmem.offset0,@object
	.size		.nv.reservedSmem.offset0,0x4
